	.headerflags	@"EF_CUDA_TEXMODE_UNIFIED EF_CUDA_64BIT_ADDRESS EF_CUDA_SM89 EF_CUDA_VIRTUAL_SM(EF_CUDA_SM89)"
	.elftype	@"ET_EXEC"


//--------------------- .nv.info                  --------------------------
	.section	.nv.info,"",@"SHT_CUDA_INFO"
	.align	4


	//----- nvinfo : EIATTR_REGCOUNT
	.align		4
        /*0000*/ 	.byte	0x04, 0x2f
        /*0002*/ 	.short	(.L_1 - .L_0)
	.align		4
.L_0:
        /*0004*/ 	.word	index@(_rms_norm_backward_kernel)
        /*0008*/ 	.word	0x0000003f


	//----- nvinfo : EIATTR_MIN_STACK_SIZE
	.align		4
.L_1:
        /*000c*/ 	.byte	0x04, 0x12
        /*000e*/ 	.short	(.L_3 - .L_2)
	.align		4
.L_2:
        /*0010*/ 	.word	index@(_rms_norm_backward_kernel)
        /*0014*/ 	.word	0x00000000


	//----- nvinfo : EIATTR_FRAME_SIZE
	.align		4
.L_3:
        /*0018*/ 	.byte	0x04, 0x11
        /*001a*/ 	.short	(.L_5 - .L_4)
	.align		4
.L_4:
        /*001c*/ 	.word	index@(_rms_norm_backward_kernel)
        /*0020*/ 	.word	0x00000000


	//----- nvinfo : EIATTR_MIN_STACK_SIZE
	.align		4
.L_5:
        /*0024*/ 	.byte	0x04, 0x12
        /*0026*/ 	.short	(.L_7 - .L_6)
	.align		4
.L_6:
        /*0028*/ 	.word	index@(_rms_norm_backward_kernel)
        /*002c*/ 	.word	0x00000000
.L_7:


//--------------------- .nv.info._rms_norm_backward_kernel --------------------------
	.section	.nv.info._rms_norm_backward_kernel,"",@"SHT_CUDA_INFO"
	.sectionflags	@""
	.align	4


	//----- nvinfo : EIATTR_CUDA_API_VERSION
	.align		4
        /*0000*/ 	.byte	0x04, 0x37
        /*0002*/ 	.short	(.L_9 - .L_8)
.L_8:
        /*0004*/ 	.word	0x0000007c


	//----- nvinfo : EIATTR_PARAM_CBANK
	.align		4
.L_9:
        /*0008*/ 	.byte	0x04, 0x0a
        /*000a*/ 	.short	(.L_11 - .L_10)
	.align		4
.L_10:
        /*000c*/ 	.word	index@(.nv.constant0._rms_norm_backward_kernel)
        /*0010*/ 	.short	0x0160
        /*0012*/ 	.short	0x0058


	//----- nvinfo : EIATTR_CBANK_PARAM_SIZE
	.align		4
.L_11:
        /*0014*/ 	.byte	0x03, 0x19
        /*0016*/ 	.short	0x0058


	//----- nvinfo : EIATTR_KPARAM_INFO
	.align		4
        /*0018*/ 	.byte	0x04, 0x17
        /*001a*/ 	.short	(.L_13 - .L_12)
.L_12:
        /*001c*/ 	.word	0x00000000
        /*0020*/ 	.short	0x000c
        /*0022*/ 	.short	0x0054
        /*0024*/ 	.byte	0x00, 0xf0, 0x11, 0x00


	//----- nvinfo : EIATTR_KPARAM_INFO
	.align		4
.L_13:
        /*0028*/ 	.byte	0x04, 0x17
        /*002a*/ 	.short	(.L_15 - .L_14)
.L_14:
        /*002c*/ 	.word	0x00000000
        /*0030*/ 	.short	0x000b
        /*0032*/ 	.short	0x0050
        /*0034*/ 	.byte	0x00, 0xf0, 0x11, 0x00


	//----- nvinfo : EIATTR_KPARAM_INFO
	.align		4
.L_15:
        /*0038*/ 	.byte	0x04, 0x17
        /*003a*/ 	.short	(.L_17 - .L_16)
.L_16:
        /*003c*/ 	.word	0x00000000
        /*0040*/ 	.short	0x000a
        /*0042*/ 	.short	0x004c
        /*0044*/ 	.byte	0x00, 0xf0, 0x11, 0x00


	//----- nvinfo : EIATTR_KPARAM_INFO
	.align		4
.L_17:
        /*0048*/ 	.byte	0x04, 0x17
        /*004a*/ 	.short	(.L_19 - .L_18)
.L_18:
        /*004c*/ 	.word	0x00000000
        /*0050*/ 	.short	0x0009
        /*0052*/ 	.short	0x0048
        /*0054*/ 	.byte	0x00, 0xf0, 0x11, 0x00


	//----- nvinfo : EIATTR_KPARAM_INFO
	.align		4
.L_19:
        /*0058*/ 	.byte	0x04, 0x17
        /*005a*/ 	.short	(.L_21 - .L_20)
.L_20:
        /*005c*/ 	.word	0x00000000
        /*0060*/ 	.short	0x0008
        /*0062*/ 	.short	0x0040
        /*0064*/ 	.byte	0x00, 0xf4, 0x21, 0x00


	//----- nvinfo : EIATTR_KPARAM_INFO
	.align		4
.L_21:
        /*0068*/ 	.byte	0x04, 0x17
        /*006a*/ 	.short	(.L_23 - .L_22)
.L_22:
        /*006c*/ 	.word	0x00000000
        /*0070*/ 	.short	0x0007
        /*0072*/ 	.short	0x0038
        /*0074*/ 	.byte	0x00, 0xf4, 0x21, 0x00


	//----- nvinfo : EIATTR_KPARAM_INFO
	.align		4
.L_23:
        /*0078*/ 	.byte	0x04, 0x17
        /*007a*/ 	.short	(.L_25 - .L_24)
.L_24:
        /*007c*/ 	.word	0x00000000
        /*0080*/ 	.short	0x0006
        /*0082*/ 	.short	0x0030
        /*0084*/ 	.byte	0x00, 0xf4, 0x21, 0x00


	//----- nvinfo : EIATTR_KPARAM_INFO
	.align		4
.L_25:
        /*0088*/ 	.byte	0x04, 0x17
        /*008a*/ 	.short	(.L_27 - .L_26)
.L_26:
        /*008c*/ 	.word	0x00000000
        /*0090*/ 	.short	0x0005
        /*0092*/ 	.short	0x0028
        /*0094*/ 	.byte	0x00, 0xf0, 0x11, 0x00


	//----- nvinfo : EIATTR_KPARAM_INFO
	.align		4
.L_27:
        /*0098*/ 	.byte	0x04, 0x17
        /*009a*/ 	.short	(.L_29 - .L_28)
.L_28:
        /*009c*/ 	.word	0x00000000
        /*00a0*/ 	.short	0x0004
        /*00a2*/ 	.short	0x0020
        /*00a4*/ 	.byte	0x00, 0xf4, 0x21, 0x00


	//----- nvinfo : EIATTR_KPARAM_INFO
	.align		4
.L_29:
        /*00a8*/ 	.byte	0x04, 0x17
        /*00aa*/ 	.short	(.L_31 - .L_30)
.L_30:
        /*00ac*/ 	.word	0x00000000
        /*00b0*/ 	.short	0x0003
        /*00b2*/ 	.short	0x0018
        /*00b4*/ 	.byte	0x00, 0xf0, 0x11, 0x00


	//----- nvinfo : EIATTR_KPARAM_INFO
	.align		4
.L_31:
        /*00b8*/ 	.byte	0x04, 0x17
        /*00ba*/ 	.short	(.L_33 - .L_32)
.L_32:
        /*00bc*/ 	.word	0x00000000
        /*00c0*/ 	.short	0x0002
        /*00c2*/ 	.short	0x0010
        /*00c4*/ 	.byte	0x00, 0xf4, 0x21, 0x00


	//----- nvinfo : EIATTR_KPARAM_INFO
	.align		4
.L_33:
        /*00c8*/ 	.byte	0x04, 0x17
        /*00ca*/ 	.short	(.L_35 - .L_34)
.L_34:
        /*00cc*/ 	.word	0x00000000
        /*00d0*/ 	.short	0x0001
        /*00d2*/ 	.short	0x0008
        /*00d4*/ 	.byte	0x00, 0xf0, 0x11, 0x00


	//----- nvinfo : EIATTR_KPARAM_INFO
	.align		4
.L_35:
        /*00d8*/ 	.byte	0x04, 0x17
        /*00da*/ 	.short	(.L_37 - .L_36)
.L_36:
        /*00dc*/ 	.word	0x00000000
        /*00e0*/ 	.short	0x0000
        /*00e2*/ 	.short	0x0000
        /*00e4*/ 	.byte	0x00, 0xf4, 0x21, 0x00


	//----- nvinfo : EIATTR_MAXREG_COUNT
	.align		4
.L_37:
        /*00e8*/ 	.byte	0x03, 0x1b
        /*00ea*/ 	.short	0x00ff


	//----- nvinfo : EIATTR_COOP_GROUP_MASK_REGIDS
	.align		4
        /*00ec*/ 	.byte	0x04, 0x29
        /*00ee*/ 	.short	(.L_39 - .L_38)


	//   ....[0]....
.L_38:
        /*00f0*/ 	.word	0xffffffff


	//   ....[1]....
        /*00f4*/ 	.word	0xffffffff


	//   ....[2]....
        /*00f8*/ 	.word	0xffffffff


	//   ....[3]....
        /*00fc*/ 	.word	0xffffffff


	//   ....[4]....
        /*0100*/ 	.word	0xffffffff


	//   ....[5]....
        /*0104*/ 	.word	0xffffffff


	//   ....[6]....
        /*0108*/ 	.word	0xffffffff


	//   ....[7]....
        /*010c*/ 	.word	0xffffffff


	//----- nvinfo : EIATTR_COOP_GROUP_INSTR_OFFSETS
	.align		4
.L_39:
        /*0110*/ 	.byte	0x04, 0x28
        /*0112*/ 	.short	(.L_41 - .L_40)


	//   ....[0]....
.L_40:
        /*0114*/ 	.word	0x000008c0


	//   ....[1]....
        /*0118*/ 	.word	0x00000920


	//   ....[2]....
        /*011c*/ 	.word	0x00000940


	//   ....[3]....
        /*0120*/ 	.word	0x00000960


	//   ....[4]....
        /*0124*/ 	.word	0x00000980


	//   ....[5]....
        /*0128*/ 	.word	0x000009f0


	//   ....[6]....
        /*012c*/ 	.word	0x00000a10


	//   ....[7]....
        /*0130*/ 	.word	0x00000a40


	//----- nvinfo : EIATTR_EXIT_INSTR_OFFSETS
	.align		4
.L_41:
        /*0134*/ 	.byte	0x04, 0x1c
        /*0136*/ 	.short	(.L_43 - .L_42)


	//   ....[0]....
.L_42:
        /*0138*/ 	.word	0x00001100


	//   ....[1]....
        /*013c*/ 	.word	0x00001130


	//----- nvinfo : EIATTR_REQNTID
	.align		4
.L_43:
        /*0140*/ 	.byte	0x04, 0x10
        /*0142*/ 	.short	(.L_45 - .L_44)
.L_44:
        /*0144*/ 	.word	0x00000100
        /*0148*/ 	.word	0x00000001
        /*014c*/ 	.word	0x00000001
.L_45:


//--------------------- .nv.callgraph             --------------------------
	.section	.nv.callgraph,"",@"SHT_CUDA_CALLGRAPH"
	.align	4
	.sectionentsize	8
	.align		4
        /*0000*/ 	.word	0x00000000
	.align		4
        /*0004*/ 	.word	0xffffffff
	.align		4
        /*0008*/ 	.word	0x00000000
	.align		4
        /*000c*/ 	.word	0xfffffffe
	.align		4
        /*0010*/ 	.word	0x00000000
	.align		4
        /*0014*/ 	.word	0xfffffffd
	.align		4
        /*0018*/ 	.word	0x00000000
	.align		4
        /*001c*/ 	.word	0xfffffffc


//--------------------- .nv.rel.action            --------------------------
	.section	.nv.rel.action,"",@"SHT_CUDA_RELOCINFO"
	.align	8
	.sectionentsize	8
        /*0000*/ 	.byte	0x73, 0x00, 0x00, 0x00, 0x00, 0x00, 0x00, 0x00, 0x00, 0x00, 0x00, 0x11, 0x25, 0x00, 0x05, 0x36


//--------------------- .nv.constant0._rms_norm_backward_kernel --------------------------
	.section	.nv.constant0._rms_norm_backward_kernel,"a",@progbits
	.sectionflags	@""
	.align	4
.nv.constant0._rms_norm_backward_kernel:
	.zero		440


//--------------------- .text._rms_norm_backward_kernel --------------------------
	.section	.text._rms_norm_backward_kernel,"ax",@progbits
	.sectionflags	@"SHF_BARRIERS=1"
	.sectioninfo	@"SHI_REGISTERS=63"
	.align	128
        .global         _rms_norm_backward_kernel
        .type           _rms_norm_backward_kernel,@function
        .size           _rms_norm_backward_kernel,(.L_x_3 - _rms_norm_backward_kernel)
        .other          _rms_norm_backward_kernel,@"STO_CUDA_ENTRY STV_DEFAULT"
_rms_norm_backward_kernel:
.text._rms_norm_backward_kernel:
[----:B------:R-:W-:Y:S02]  /*0000*/  MOV R1, c[0x0][0x28] ;  /* 0x00000a0000017a02 */ /* 0x000fe40000000f00 */
[----:B------:R-:W0:Y:S01]  /*0010*/  S2R R3, SR_TID.X ;  /* 0x0000000000037919 */ /* 0x000e220000002100 */
[----:B------:R-:W-:Y:S01]  /*0020*/  IMAD.MOV.U32 R7, RZ, RZ, 0x2 ;  /* 0x00000002ff077424 */ /* 0x000fe200078e00ff */
[----:B------:R-:W-:Y:S01]  /*0030*/  CS2R R8, SRZ ;  /* 0x0000000000087805 */ /* 0x000fe2000001ff00 */
[----:B------:R-:W-:Y:S01]  /*0040*/  CS2R R10, SRZ ;  /* 0x00000000000a7805 */ /* 0x000fe2000001ff00 */
[----:B------:R-:W-:Y:S01]  /*0050*/  ULDC.64 UR4, c[0x0][0x118] ;  /* 0x0000460000047ab9 */ /* 0x000fe20000000a00 */
[----:B0-----:R-:W-:-:S04]  /*0060*/  SHF.L.U32 R0, R3, 0x3, RZ ;  /* 0x0000000303007819 */ /* 0x001fc800000006ff */
[----:B------:R-:W-:-:S04]  /*0070*/  LOP3.LUT R0, R0, 0x7f8, RZ, 0xc0, !PT ;  /* 0x000007f800007812 */ /* 0x000fc800078ec0ff */
[C---:B------:R-:W-:Y:S01]  /*0080*/  ISETP.GE.AND P1, PT, R0.reuse, c[0x0][0x1b0], PT ;  /* 0x00006c0000007a0c */ /* 0x040fe20003f26270 */
[----:B------:R-:W-:-:S12]  /*0090*/  IMAD.WIDE.U32 R6, R0, R7, c[0x0][0x190] ;  /* 0x0000640000067625 */ /* 0x000fd800078e0007 */
[----:B------:R-:W2:Y:S01]  /*00a0*/  @!P1 LDG.E.128 R8, [R6.64] ;  /* 0x0000000406089981 */ /* 0x000ea2000c1e1d00 */
[----:B------:R-:W-:Y:S01]  /*00b0*/  CS2R R16, SRZ ;  /* 0x0000000000107805 */ /* 0x000fe2000001ff00 */
[----:B------:R-:W-:Y:S01]  /*00c0*/  CS2R R18, SRZ ;  /* 0x0000000000127805 */ /* 0x000fe2000001ff00 */
[----:B------:R-:W-:Y:S01]  /*00d0*/  CS2R R28, SRZ ;  /* 0x00000000001c7805 */ /* 0x000fe2000001ff00 */
[----:B------:R-:W0:Y:S01]  /*00e0*/  S2R R4, SR_CTAID.X ;  /* 0x0000000000047919 */ /* 0x000e220000002500 */
[----:B------:R-:W-:Y:S01]  /*00f0*/  CS2R R30, SRZ ;  /* 0x00000000001e7805 */ /* 0x000fe2000001ff00 */
[----:B0-----:R-:W-:-:S05]  /*0100*/  IMAD R32, R4, 0xa, RZ ;  /* 0x0000000a04207824 */ /* 0x001fca00078e02ff */
[----:B------:R-:W-:-:S04]  /*0110*/  IADD3 R0, R32, 0xa, RZ ;  /* 0x0000000a20007810 */ /* 0x000fc80007ffe0ff */
[----:B------:R-:W-:-:S04]  /*0120*/  IMNMX R5, R0, c[0x0][0x1ac], PT ;  /* 0x00006b0000057a17 */ /* 0x000fc80003800200 */
[----:B------:R-:W-:Y:S02]  /*0130*/  ISETP.GT.AND P0, PT, R5, R32, PT ;  /* 0x000000200500720c */ /* 0x000fe40003f04270 */
[----:B--2---:R-:W-:Y:S02]  /*0140*/  SEL R14, R8, RZ, !P1 ;  /* 0x000000ff080e7207 */ /* 0x004fe40004800000 */
[----:B------:R-:W-:Y:S02]  /*0150*/  SEL R20, R9, RZ, !P1 ;  /* 0x000000ff09147207 */ /* 0x000fe40004800000 */
[----:B------:R-:W-:Y:S02]  /*0160*/  SEL R24, R10, RZ, !P1 ;  /* 0x000000ff0a187207 */ /* 0x000fe40004800000 */
[----:B------:R-:W-:-:S05]  /*0170*/  SEL R25, R11, RZ, !P1 ;  /* 0x000000ff0b197207 */ /* 0x000fca0004800000 */
[----:B------:R-:W-:Y:S05]  /*0180*/  @!P0 BRA `(.L_x_0) ;  /* 0x00000e5000008947 */ /* 0x000fea0003800000 */
[----:B------:R-:W-:Y:S01]  /*0190*/  I2FP.F32.S32 R6, c[0x0][0x1b0] ;  /* 0x00006c0000067a45 */ /* 0x000fe20000201400 */
[C---:B------:R-:W-:Y:S01]  /*01a0*/  IMAD R11, R32.reuse, c[0x0][0x188], RZ ;  /* 0x00006200200b7a24 */ /* 0x040fe200078e02ff */
[----:B------:R-:W-:Y:S01]  /*01b0*/  MOV R15, 0x3e800000 ;  /* 0x3e800000000f7802 */ /* 0x000fe20000000f00 */
[----:B------:R-:W-:Y:S01]  /*01c0*/  IMAD R13, R32, c[0x0][0x178], RZ ;  /* 0x00005e00200d7a24 */ /* 0x000fe200078e02ff */
[----:B------:R-:W-:Y:S01]  /*01d0*/  FSETP.GT.AND P2, PT, |R6|, 8.50705917302346158658e+37, PT ;  /* 0x7e8000000600780b */ /* 0x000fe20003f44200 */
[----:B------:R-:W-:Y:S01]  /*01e0*/  IMAD R7, R32, c[0x0][0x168], RZ ;  /* 0x00005a0020077a24 */ /* 0x000fe200078e02ff */
[----:B------:R-:W-:Y:S01]  /*01f0*/  FSETP.GEU.AND P0, PT, |R6|, 1.175494350822287508e-38, PT ;  /* 0x008000000600780b */ /* 0x000fe20003f0e200 */
[----:B------:R-:W-:Y:S01]  /*0200*/  IMAD.MOV.U32 R33, RZ, RZ, 0x4 ;  /* 0x00000004ff217424 */ /* 0x000fe200078e00ff */
[----:B------:R-:W-:Y:S01]  /*0210*/  LOP3.LUT R8, R3, 0xff, RZ, 0xc0, !PT ;  /* 0x000000ff03087812 */ /* 0x000fe200078ec0ff */
[----:B------:R-:W-:Y:S01]  /*0220*/  IMAD.U32 R18, R20, 0x10000, RZ ;  /* 0x0001000014127824 */ /* 0x000fe200078e00ff */
[----:B------:R-:W-:-:S02]  /*0230*/  FSEL R15, R15, 1, P2 ;  /* 0x3f8000000f0f7808 */ /* 0x000fc40001000000 */
[----:B------:R-:W-:Y:S01]  /*0240*/  PRMT R2, R14, 0x7632, R2 ;  /* 0x000076320e027816 */ /* 0x000fe20000000002 */
[----:B------:R-:W-:Y:S01]  /*0250*/  IMAD.WIDE.U32 R8, R8, 0x10, RZ ;  /* 0x0000001008087825 */ /* 0x000fe200078e00ff */
[----:B------:R-:W-:Y:S02]  /*0260*/  PRMT R16, R24, 0x7632, R16 ;  /* 0x0000763218107816 */ /* 0x000fe40000000010 */
[----:B------:R-:W-:Y:S01]  /*0270*/  PRMT R17, R25, 0x7632, R17 ;  /* 0x0000763219117816 */ /* 0x000fe20000000011 */
[----:B------:R-:W-:Y:S01]  /*0280*/  @P2 FMUL R6, R6, 0.25 ;  /* 0x3e80000006062820 */ /* 0x000fe20000400000 */
[----:B------:R-:W-:Y:S01]  /*0290*/  IADD3 R5, -R32, R5, RZ ;  /* 0x0000000520057210 */ /* 0x000fe20007ffe1ff */
[----:B------:R-:W-:Y:S01]  /*02a0*/  @!P0 FMUL R15, R15, 16777216 ;  /* 0x4b8000000f0f8820 */ /* 0x000fe20000400000 */
[----:B------:R-:W-:Y:S01]  /*02b0*/  IMAD.WIDE R10, R11, 0x2, R8 ;  /* 0x000000020b0a7825 */ /* 0x000fe200078e0208 */
[----:B------:R-:W-:Y:S01]  /*02c0*/  @!P0 FMUL R6, R6, 16777216 ;  /* 0x4b80000006068820 */ /* 0x000fe20000400000 */
[----:B------:R-:W-:-:S02]  /*02d0*/  SHF.L.U32 R14, R14, 0x10, RZ ;  /* 0x000000100e0e7819 */ /* 0x000fc400000006ff */
[--C-:B------:R-:W-:Y:S01]  /*02e0*/  IMAD.WIDE R12, R13, 0x2, R8.reuse ;  /* 0x000000020d0c7825 */ /* 0x100fe200078e0208 */
[----:B------:R-:W-:Y:S02]  /*02f0*/  IADD3 R36, P2, R10, c[0x0][0x180], RZ ;  /* 0x000060000a247a10 */ /* 0x000fe40007f5e0ff */
[----:B------:R-:W0:Y:S01]  /*0300*/  MUFU.RCP R6, R6 ;  /* 0x0000000600067308 */ /* 0x000e220000001000 */
[----:B------:R-:W-:Y:S01]  /*0310*/  IMAD.WIDE R8, R7, 0x2, R8 ;  /* 0x0000000207087825 */ /* 0x000fe200078e0208 */
[----:B------:R-:W-:Y:S01]  /*0320*/  IADD3 R0, P3, R12, c[0x0][0x170], RZ ;  /* 0x00005c000c007a10 */ /* 0x000fe20007f7e0ff */
[----:B------:R-:W-:Y:S01]  /*0330*/  FADD R14, R14, c[0x0][0x1b4] ;  /* 0x00006d000e0e7621 */ /* 0x000fe20000000000 */
[----:B------:R-:W-:Y:S01]  /*0340*/  SHF.L.U32 R24, R24, 0x10, RZ ;  /* 0x0000001018187819 */ /* 0x000fe200000006ff */
[----:B------:R-:W-:Y:S01]  /*0350*/  IMAD.WIDE R32, R32, R33, c[0x0][0x198] ;  /* 0x0000660020207625 */ /* 0x000fe200078e0221 */
[----:B------:R-:W-:Y:S02]  /*0360*/  IADD3 R34, P4, R8, c[0x0][0x160], RZ ;  /* 0x0000580008227a10 */ /* 0x000fe40007f9e0ff */
[----:B------:R-:W-:Y:S01]  /*0370*/  SHF.L.U32 R25, R25, 0x10, RZ ;  /* 0x0000001019197819 */ /* 0x000fe200000006ff */
[----:B------:R-:W-:Y:S01]  /*0380*/  FADD R24, R24, c[0x0][0x1b4] ;  /* 0x00006d0018187621 */ /* 0x000fe20000000000 */
[----:B------:R-:W-:-:S02]  /*0390*/  SHF.L.U32 R2, R2, 0x10, RZ ;  /* 0x0000001002027819 */ /* 0x000fc400000006ff */
[----:B------:R-:W-:Y:S01]  /*03a0*/  SHF.L.U32 R16, R16, 0x10, RZ ;  /* 0x0000001010107819 */ /* 0x000fe200000006ff */
[----:B------:R-:W-:Y:S01]  /*03b0*/  FADD R25, R25, c[0x0][0x1b4] ;  /* 0x00006d0019197621 */ /* 0x000fe20000000000 */
[----:B------:R-:W-:Y:S01]  /*03c0*/  SHF.L.U32 R17, R17, 0x10, RZ ;  /* 0x0000001011117819 */ /* 0x000fe200000006ff */
[----:B------:R-:W-:Y:S01]  /*03d0*/  FADD R27, R2, c[0x0][0x1b4] ;  /* 0x00006d00021b7621 */ /* 0x000fe20000000000 */
[----:B0-----:R-:W-:Y:S01]  /*03e0*/  FFMA R6, R6, -R15, RZ ;  /* 0x8000000f06067223 */ /* 0x001fe200000000ff */
[----:B------:R-:W-:Y:S01]  /*03f0*/  PRMT R15, R20, 0x7632, R15 ;  /* 0x00007632140f7816 */ /* 0x000fe2000000000f */
[----:B------:R-:W-:Y:S01]  /*0400*/  FADD R29, R16, c[0x0][0x1b4] ;  /* 0x00006d00101d7621 */ /* 0x000fe20000000000 */
[----:B------:R-:W-:Y:S01]  /*0410*/  LOP3.LUT P0, RZ, R3, 0x7, RZ, 0xc0, !PT ;  /* 0x0000000703ff7812 */ /* 0x000fe2000780c0ff */
[----:B------:R-:W-:Y:S01]  /*0420*/  FADD R30, R17, c[0x0][0x1b4] ;  /* 0x00006d00111e7621 */ /* 0x000fe20000000000 */
[----:B------:R-:W-:Y:S01]  /*0430*/  SHF.R.U32.HI R26, RZ, 0x3, R3 ;  /* 0x00000003ff1a7819 */ /* 0x000fe20000011603 */
[----:B------:R-:W-:Y:S01]  /*0440*/  IMAD.U32 R28, R15, 0x10000, RZ ;  /* 0x000100000f1c7824 */ /* 0x000fe200078e00ff */
[----:B------:R-:W-:Y:S01]  /*0450*/  MOV R7, R33 ;  /* 0x0000002100077202 */ /* 0x000fe20000000f00 */
[----:B------:R-:W-:Y:S01]  /*0460*/  IMAD.MOV.U32 R33, RZ, RZ, RZ ;  /* 0x000000ffff217224 */ /* 0x000fe200078e00ff */
[----:B------:R-:W-:Y:S01]  /*0470*/  IADD3.X R37, R11, c[0x0][0x184], RZ, P2, !PT ;  /* 0x000061000b257a10 */ /* 0x000fe200017fe4ff */
[----:B------:R-:W-:Y:S01]  /*0480*/  FADD R15, R18, c[0x0][0x1b4] ;  /* 0x00006d00120f7621 */ /* 0x000fe20000000000 */
[----:B------:R-:W-:Y:S01]  /*0490*/  IADD3.X R39, R13, c[0x0][0x174], RZ, P3, !PT ;  /* 0x00005d000d277a10 */ /* 0x000fe20001ffe4ff */
[----:B------:R-:W-:Y:S01]  /*04a0*/  CS2R R10, SRZ ;  /* 0x00000000000a7805 */ /* 0x000fe2000001ff00 */
[----:B------:R-:W-:Y:S01]  /*04b0*/  IADD3.X R35, R9, c[0x0][0x164], RZ, P4, !PT ;  /* 0x0000590009237a10 */ /* 0x000fe200027fe4ff */
[----:B------:R-:W-:Y:S01]  /*04c0*/  CS2R R12, SRZ ;  /* 0x00000000000c7805 */ /* 0x000fe2000001ff00 */
[C---:B------:R-:W-:Y:S01]  /*04d0*/  ISETP.GE.AND P2, PT, R3.reuse, 0x8, PT ;  /* 0x000000080300780c */ /* 0x040fe20003f46270 */
[----:B------:R-:W-:Y:S01]  /*04e0*/  CS2R R8, SRZ ;  /* 0x0000000000087805 */ /* 0x000fe2000001ff00 */
[----:B------:R-:W-:Y:S01]  /*04f0*/  MOV R31, RZ ;  /* 0x000000ff001f7202 */ /* 0x000fe20000000f00 */
[----:B------:R-:W-:Y:S01]  /*0500*/  FADD R28, R28, c[0x0][0x1b4] ;  /* 0x00006d001c1c7621 */ /* 0x000fe20000000000 */
[----:B------:R-:W-:-:S02]  /*0510*/  ISETP.LT.AND P0, PT, R3, 0x8, !P0 ;  /* 0x000000080300780c */ /* 0x000fc40004701270 */
[----:B------:R-:W-:Y:S02]  /*0520*/  LOP3.LUT R26, R26, 0x1c, RZ, 0xc0, !PT ;  /* 0x0000001c1a1a7812 */ /* 0x000fe400078ec0ff */
.L_x_1:
[----:B------:R-:W-:Y:S01]  /*0530*/  CS2R R16, SRZ ;  /* 0x0000000000107805 */ /* 0x000fe2000001ff00 */
[----:B------:R-:W-:Y:S01]  /*0540*/  CS2R R18, SRZ ;  /* 0x0000000000127805 */ /* 0x000fe2000001ff00 */
[----:B------:R-:W-:Y:S01]  /*0550*/  CS2R R20, SRZ ;  /* 0x0000000000147805 */ /* 0x000fe2000001ff00 */
[----:B------:R-:W-:-:S04]  /*0560*/  CS2R R22, SRZ ;  /* 0x0000000000167805 */ /* 0x000fc8000001ff00 */
[----:B------:R-:W2:Y:S04]  /*0570*/  @!P1 LDG.E.128 R16, [R34.64] ;  /* 0x0000000422109981 */ /* 0x000ea8000c1e1d00 */
[----:B------:R-:W3:Y:S01]  /*0580*/  @!P1 LDG.E.128 R20, [R36.64] ;  /* 0x0000000424149981 */ /* 0x000ee2000c1e1d00 */
[----:B------:R-:W-:Y:S02]  /*0590*/  LOP3.LUT P3, RZ, R3, 0x1f, RZ, 0xc0, !PT ;  /* 0x0000001f03ff7812 */ /* 0x000fe4000786c0ff */
[----:B--2---:R-:W-:Y:S02]  /*05a0*/  SEL R16, R16, RZ, !P1 ;  /* 0x000000ff10107207 */ /* 0x004fe40004800000 */
[----:B------:R-:W-:Y:S02]  /*05b0*/  SEL R40, R17, RZ, !P1 ;  /* 0x000000ff11287207 */ /* 0x000fe40004800000 */
[----:B---3--:R-:W-:Y:S01]  /*05c0*/  SEL R49, R20, RZ, !P1 ;  /* 0x000000ff14317207 */ /* 0x008fe20004800000 */
[C---:B------:R-:W-:Y:S01]  /*05d0*/  IMAD.U32 R45, R16.reuse, 0x10000, RZ ;  /* 0x00010000102d7824 */ /* 0x040fe200078e00ff */
[----:B------:R-:W-:-:S02]  /*05e0*/  PRMT R17, R16, 0x7632, R17 ;  /* 0x0000763210117816 */ /* 0x000fc40000000011 */
[----:B------:R-:W-:Y:S02]  /*05f0*/  SEL R43, R22, RZ, !P1 ;  /* 0x000000ff162b7207 */ /* 0x000fe40004800000 */
[C---:B------:R-:W-:Y:S01]  /*0600*/  PRMT R22, R49.reuse, 0x7632, R22 ;  /* 0x0000763231167816 */ /* 0x040fe20000000016 */
[----:B------:R-:W-:Y:S01]  /*0610*/  IMAD.U32 R49, R49, 0x10000, RZ ;  /* 0x0001000031317824 */ /* 0x000fe200078e00ff */
[----:B------:R-:W-:Y:S02]  /*0620*/  SHF.L.U32 R44, R17, 0x10, RZ ;  /* 0x00000010112c7819 */ /* 0x000fe400000006ff */
[----:B------:R-:W-:Y:S02]  /*0630*/  SHF.L.U32 R22, R22, 0x10, RZ ;  /* 0x0000001016167819 */ /* 0x000fe400000006ff */
[----:B------:R-:W-:Y:S01]  /*0640*/  SEL R50, R21, RZ, !P1 ;  /* 0x000000ff15327207 */ /* 0x000fe20004800000 */
[----:B------:R-:W-:Y:S01]  /*0650*/  FMUL R47, R27, R44 ;  /* 0x0000002c1b2f7220 */ /* 0x000fe20000400000 */
[----:B------:R-:W-:Y:S01]  /*0660*/  PRMT R42, R40, 0x7632, R42 ;  /* 0x00007632282a7816 */ /* 0x000fe2000000002a */
[----:B------:R-:W-:Y:S01]  /*0670*/  FMUL R44, R14, R45 ;  /* 0x0000002d0e2c7220 */ /* 0x000fe20000400000 */
[----:B------:R-:W-:Y:S01]  /*0680*/  SHF.L.U32 R46, R40, 0x10, RZ ;  /* 0x00000010282e7819 */ /* 0x000fe200000006ff */
[----:B------:R-:W-:Y:S01]  /*0690*/  FMUL R48, R22, R47 ;  /* 0x0000002f16307220 */ /* 0x000fe20000400000 */
[----:B------:R-:W-:-:S02]  /*06a0*/  PRMT R56, R50, 0x7632, R56 ;  /* 0x0000763232387816 */ /* 0x000fc40000000038 */
[----:B------:R-:W-:Y:S01]  /*06b0*/  SEL R18, R18, RZ, !P1 ;  /* 0x000000ff12127207 */ /* 0x000fe20004800000 */
[----:B------:R-:W-:Y:S01]  /*06c0*/  FMUL R17, R15, R46 ;  /* 0x0000002e0f117220 */ /* 0x000fe20000400000 */
[----:B------:R-:W-:Y:S01]  /*06d0*/  SHF.L.U32 R50, R50, 0x10, RZ ;  /* 0x0000001032327819 */ /* 0x000fe200000006ff */
[----:B------:R-:W-:Y:S01]  /*06e0*/  FFMA R51, R49, R44, R48 ;  /* 0x0000002c31337223 */ /* 0x000fe20000000030 */
[----:B------:R-:W-:Y:S01]  /*06f0*/  SHF.L.U32 R45, R42, 0x10, RZ ;  /* 0x000000102a2d7819 */ /* 0x000fe200000006ff */
[C---:B------:R-:W-:Y:S01]  /*0700*/  IMAD.U32 R41, R18.reuse, 0x10000, RZ ;  /* 0x0001000012297824 */ /* 0x040fe200078e00ff */
[----:B------:R-:W-:Y:S01]  /*0710*/  PRMT R21, R18, 0x7632, R21 ;  /* 0x0000763212157816 */ /* 0x000fe20000000015 */
[----:B------:R-:W-:Y:S01]  /*0720*/  IMAD.U32 R56, R56, 0x10000, RZ ;  /* 0x0001000038387824 */ /* 0x000fe200078e00ff */
[----:B------:R-:W-:Y:S01]  /*0730*/  FFMA R51, R50, R17, R51 ;  /* 0x0000001132337223 */ /* 0x000fe20000000033 */
[----:B------:R-:W-:Y:S01]  /*0740*/  FMUL R45, R28, R45 ;  /* 0x0000002d1c2d7220 */ /* 0x000fe20000400000 */
[----:B------:R-:W-:Y:S01]  /*0750*/  PRMT R52, R43, 0x7632, R52 ;  /* 0x000076322b347816 */ /* 0x000fe20000000034 */
[----:B------:R-:W-:Y:S01]  /*0760*/  FMUL R42, R24, R41 ;  /* 0x00000029182a7220 */ /* 0x000fe20000400000 */
[----:B------:R-:W-:Y:S01]  /*0770*/  SEL R19, R19, RZ, !P1 ;  /* 0x000000ff13137207 */ /* 0x000fe20004800000 */
[----:B------:R-:W-:Y:S01]  /*0780*/  FFMA R48, R56, R45, R51 ;  /* 0x0000002d38307223 */ /* 0x000fe20000000033 */
[----:B------:R-:W-:-:S02]  /*0790*/  SHF.L.U32 R43, R43, 0x10, RZ ;  /* 0x000000102b2b7819 */ /* 0x000fc400000006ff */
[----:B------:R-:W-:Y:S02]  /*07a0*/  SHF.L.U32 R46, R21, 0x10, RZ ;  /* 0x00000010152e7819 */ /* 0x000fe400000006ff */
[----:B------:R-:W-:Y:S01]  /*07b0*/  SEL R23, R23, RZ, !P1 ;  /* 0x000000ff17177207 */ /* 0x000fe20004800000 */
[----:B------:R-:W-:Y:S01]  /*07c0*/  FFMA R21, R43, R42, R48 ;  /* 0x0000002a2b157223 */ /* 0x000fe20000000030 */
[----:B------:R-:W-:Y:S01]  /*07d0*/  PRMT R20, R19, 0x7632, R20 ;  /* 0x0000763213147816 */ /* 0x000fe20000000014 */
[----:B------:R-:W-:Y:S01]  /*07e0*/  FMUL R41, R29, R46 ;  /* 0x0000002e1d297220 */ /* 0x000fe20000400000 */
[----:B------:R-:W-:Y:S01]  /*07f0*/  SHF.L.U32 R38, R19, 0x10, RZ ;  /* 0x0000001013267819 */ /* 0x000fe200000006ff */
[C---:B------:R-:W-:Y:S01]  /*0800*/  IMAD.U32 R46, R23.reuse, 0x10000, RZ ;  /* 0x00010000172e7824 */ /* 0x040fe200078e00ff */
[----:B------:R-:W-:Y:S02]  /*0810*/  SHF.L.U32 R52, R52, 0x10, RZ ;  /* 0x0000001034347819 */ /* 0x000fe400000006ff */
[----:B------:R-:W-:Y:S01]  /*0820*/  PRMT R54, R23, 0x7632, R54 ;  /* 0x0000763217367816 */ /* 0x000fe20000000036 */
[----:B------:R-:W-:Y:S01]  /*0830*/  FMUL R23, R25, R38 ;  /* 0x0000002619177220 */ /* 0x000fe20000400000 */
[----:B------:R-:W-:Y:S01]  /*0840*/  SHF.L.U32 R51, R20, 0x10, RZ ;  /* 0x0000001014337819 */ /* 0x000fe200000006ff */
[----:B------:R-:W-:Y:S01]  /*0850*/  FFMA R21, R52, R41, R21 ;  /* 0x0000002934157223 */ /* 0x000fe20000000015 */
[----:B------:R-:W-:-:S02]  /*0860*/  SHF.L.U32 R54, R54, 0x10, RZ ;  /* 0x0000001036367819 */ /* 0x000fc400000006ff */
[----:B------:R-:W-:Y:S01]  /*0870*/  MOV R20, R32 ;  /* 0x0000002000147202 */ /* 0x000fe20000000f00 */
[----:B------:R-:W-:Y:S01]  /*0880*/  FMUL R51, R30, R51 ;  /* 0x000000331e337220 */ /* 0x000fe20000400000 */
[----:B------:R-:W-:-:S04]  /*0890*/  FFMA R21, R46, R23, R21 ;  /* 0x000000172e157223 */ /* 0x000fc80000000015 */
[----:B------:R-:W-:Y:S01]  /*08a0*/  FFMA R38, R54, R51, R21 ;  /* 0x0000003336267223 */ /* 0x000fe20000000015 */
[----:B------:R-:W-:-:S04]  /*08b0*/  IMAD.MOV.U32 R21, RZ, RZ, R7 ;  /* 0x000000ffff157224 */ /* 0x000fc800078e0007 */
[----:B------:R-:W0:Y:S04]  /*08c0*/  SHFL.BFLY PT, R55, R38, 0x10, 0x1f ;  /* 0x0e001f0026377f89 */ /* 0x000e2800000e0000 */
[----:B------:R1:W2:Y:S01]  /*08d0*/  LDG.E R53, [R20.64] ;  /* 0x0000000414357981 */ /* 0x0002a2000c1e1900 */
[----:B------:R-:W-:-:S03]  /*08e0*/  IADD3 R5, R5, -0x1, RZ ;  /* 0xffffffff05057810 */ /* 0x000fc60007ffe0ff */
[----:B------:R-:W-:Y:S01]  /*08f0*/  BAR.SYNC.DEFER_BLOCKING 0x0 ;  /* 0x0000000000007b1d */ /* 0x000fe20000010000 */
[----:B------:R-:W-:Y:S01]  /*0900*/  ISETP.NE.AND P4, PT, R5, RZ, PT ;  /* 0x000000ff0500720c */ /* 0x000fe20003f85270 */
[----:B0-----:R-:W-:-:S05]  /*0910*/  FADD R55, R38, R55 ;  /* 0x0000003726377221 */ /* 0x001fca0000000000 */
[----:B------:R-:W0:Y:S02]  /*0920*/  SHFL.BFLY PT, R48, R55, 0x8, 0x1f ;  /* 0x0d001f0037307f89 */ /* 0x000e2400000e0000 */
[----:B0-----:R-:W-:-:S05]  /*0930*/  FADD R48, R55, R48 ;  /* 0x0000003037307221 */ /* 0x001fca0000000000 */
[----:B------:R-:W0:Y:S02]  /*0940*/  SHFL.BFLY PT, R57, R48, 0x4, 0x1f ;  /* 0x0c801f0030397f89 */ /* 0x000e2400000e0000 */
[----:B0-----:R-:W-:-:S05]  /*0950*/  FADD R57, R48, R57 ;  /* 0x0000003930397221 */ /* 0x001fca0000000000 */
[----:B------:R-:W0:Y:S02]  /*0960*/  SHFL.BFLY PT, R58, R57, 0x2, 0x1f ;  /* 0x0c401f00393a7f89 */ /* 0x000e2400000e0000 */
[----:B0-----:R-:W-:-:S05]  /*0970*/  FADD R58, R57, R58 ;  /* 0x0000003a393a7221 */ /* 0x001fca0000000000 */
[----:B------:R-:W0:Y:S02]  /*0980*/  SHFL.BFLY PT, R59, R58, 0x1, 0x1f ;  /* 0x0c201f003a3b7f89 */ /* 0x000e2400000e0000 */
[----:B0-----:R-:W-:-:S05]  /*0990*/  FADD R59, R58, R59 ;  /* 0x0000003b3a3b7221 */ /* 0x001fca0000000000 */
[----:B------:R-:W-:Y:S04]  /*09a0*/  @!P3 STS [R26], R59 ;  /* 0x0000003b1a00b388 */ /* 0x000fe80000000800 */
[----:B------:R-:W-:Y:S01]  /*09b0*/  BAR.SYNC.DEFER_BLOCKING 0x0 ;  /* 0x0000000000007b1d */ /* 0x000fe20000010000 */
[----:B------:R-:W-:-:S04]  /*09c0*/  IADD3 R32, P3, R32, 0x4, RZ ;  /* 0x0000000420207810 */ /* 0x000fc80007f7e0ff */
[----:B------:R-:W-:Y:S01]  /*09d0*/  IADD3.X R7, RZ, R7, RZ, P3, !PT ;  /* 0x00000007ff077210 */ /* 0x000fe20001ffe4ff */
[----:B------:R-:W1:Y:S04]  /*09e0*/  @!P2 LDS R2, [R3.X4] ;  /* 0x000000000302a984 */ /* 0x000e680000004800 */
[----:B-1----:R-:W0:Y:S02]  /*09f0*/  SHFL.BFLY PT, R21, R2, 0x4, 0x1f ;  /* 0x0c801f0002157f89 */ /* 0x002e2400000e0000 */
[----:B0-----:R-:W-:-:S05]  /*0a00*/  FADD R21, R2, R21 ;  /* 0x0000001502157221 */ /* 0x001fca0000000000 */
[----:B------:R-:W0:Y:S02]  /*0a10*/  SHFL.BFLY PT, R20, R21, 0x2, 0x1f ;  /* 0x0c401f0015147f89 */ /* 0x000e2400000e0000 */
[----:B0-----:R-:W-:Y:S01]  /*0a20*/  FADD R20, R21, R20 ;  /* 0x0000001415147221 */ /* 0x001fe20000000000 */
[----:B------:R-:W-:-:S04]  /*0a30*/  MOV R21, R39 ;  /* 0x0000002700157202 */ /* 0x000fc80000000f00 */
[----:B------:R-:W0:Y:S02]  /*0a40*/  SHFL.BFLY PT, R55, R20, 0x1, 0x1f ;  /* 0x0c201f0014377f89 */ /* 0x000e2400000e0000 */
[----:B0-----:R-:W-:Y:S01]  /*0a50*/  FADD R58, R20, R55 ;  /* 0x00000037143a7221 */ /* 0x001fe20000000000 */
[----:B------:R-:W-:Y:S02]  /*0a60*/  MOV R55, 0x2 ;  /* 0x0000000200377802 */ /* 0x000fe40000000f00 */
[----:B------:R-:W-:Y:S02]  /*0a70*/  MOV R20, R0 ;  /* 0x0000000000147202 */ /* 0x000fe40000000f00 */
[----:B------:R0:W-:Y:S01]  /*0a80*/  @P0 STS [R3.X4], R58 ;  /* 0x0000003a03000388 */ /* 0x0001e20000004800 */
[----:B------:R-:W-:-:S03]  /*0a90*/  IMAD.WIDE R36, R55, c[0x0][0x188], R36 ;  /* 0x0000620037247a25 */ /* 0x000fc600078e0224 */
[----:B------:R-:W-:Y:S01]  /*0aa0*/  BAR.SYNC.DEFER_BLOCKING 0x0 ;  /* 0x0000000000007b1d */ /* 0x000fe20000010000 */
[----:B------:R-:W-:Y:S01]  /*0ab0*/  IMAD.WIDE R38, R55, c[0x0][0x178], R20 ;  /* 0x00005e0037267a25 */ /* 0x000fe200078e0214 */
[----:B--2---:R-:W-:-:S03]  /*0ac0*/  FMUL R60, R53, R54 ;  /* 0x00000036353c7220 */ /* 0x004fc60000400000 */
[----:B------:R-:W-:Y:S01]  /*0ad0*/  IMAD.WIDE R34, R55, c[0x0][0x168], R34 ;  /* 0x00005a0037227a25 */ /* 0x000fe200078e0222 */
[C---:B------:R-:W-:Y:S01]  /*0ae0*/  FMUL R55, R53.reuse, R52 ;  /* 0x0000003435377220 */ /* 0x040fe20000400000 */
[----:B0-----:R-:W-:Y:S02]  /*0af0*/  FMUL R58, R6, R53 ;  /* 0x00000035063a7220 */ /* 0x001fe40000400000 */
[----:B------:R-:W-:Y:S01]  /*0b00*/  IMAD.MOV.U32 R0, RZ, RZ, R38 ;  /* 0x000000ffff007224 */ /* 0x000fe200078e0026 */
[C---:B------:R-:W-:Y:S01]  /*0b10*/  FMUL R38, R53.reuse, R43 ;  /* 0x0000002b35267220 */ /* 0x040fe20000400000 */
[----:B------:R-:W-:-:S04]  /*0b20*/  FMUL R57, R53, R58 ;  /* 0x0000003a35397220 */ /* 0x000fc80000400000 */
[----:B------:R-:W-:Y:S01]  /*0b30*/  F2FP.BF16.F32.PACK_AB R38, R55, R38 ;  /* 0x000000263726723e */ /* 0x000fe200000010ff */
[----:B------:R-:W-:-:S04]  /*0b40*/  FMUL R55, R53, R46 ;  /* 0x0000002e35377220 */ /* 0x000fc80000400000 */
[----:B------:R-:W-:Y:S01]  /*0b50*/  HFMA2.BF16_V2 R18, R18, R38, -RZ.H0_H0 ;  /* 0x0000002612127231 */ /* 0x000fe200003400ff */
[----:B------:R-:W-:Y:S01]  /*0b60*/  F2FP.BF16.F32.PACK_AB R60, R60, R55 ;  /* 0x000000373c3c723e */ /* 0x000fe200000010ff */
[----:B------:R-:W0:Y:S04]  /*0b70*/  LDS R48, [RZ] ;  /* 0x00000000ff307984 */ /* 0x000e280000000800 */
[----:B------:R-:W-:Y:S01]  /*0b80*/  HFMA2.BF16_V2 R38, R19, R60, -RZ.H0_H0 ;  /* 0x0000003c13267231 */ /* 0x000fe200003400ff */
[----:B0-----:R-:W-:-:S04]  /*0b90*/  FMUL R55, R57, R48 ;  /* 0x0000003039377220 */ /* 0x001fc80000400000 */
[-C--:B------:R-:W-:Y:S01]  /*0ba0*/  FMUL R48, R49, R55.reuse ;  /* 0x0000003731307220 */ /* 0x080fe20000400000 */
[-C--:B------:R-:W-:Y:S01]  /*0bb0*/  FMUL R58, R22, R55.reuse ;  /* 0x00000037163a7220 */ /* 0x080fe20000400000 */
[-C--:B------:R-:W-:Y:S01]  /*0bc0*/  FMUL R46, R46, R55.reuse ;  /* 0x000000372e2e7220 */ /* 0x080fe20000400000 */
[-C--:B------:R-:W-:Y:S01]  /*0bd0*/  FMUL R52, R52, R55.reuse ;  /* 0x0000003734347220 */ /* 0x080fe20000400000 */
[C---:B------:R-:W-:Y:S01]  /*0be0*/  FMUL R48, R53.reuse, R48 ;  /* 0x0000003035307220 */ /* 0x040fe20000400000 */
[C---:B------:R-:W-:Y:S01]  /*0bf0*/  FMUL R58, R53.reuse, R58 ;  /* 0x0000003a353a7220 */ /* 0x040fe20000400000 */
[C---:B------:R-:W-:Y:S01]  /*0c00*/  FMUL R46, R53.reuse, R46 ;  /* 0x0000002e352e7220 */ /* 0x040fe20000400000 */
[C---:B------:R-:W-:Y:S01]  /*0c10*/  FMUL R52, R53.reuse, R52 ;  /* 0x0000003435347220 */ /* 0x040fe20000400000 */
[----:B------:R-:W-:Y:S01]  /*0c20*/  FFMA R44, R53, R44, R48 ;  /* 0x0000002c352c7223 */ /* 0x000fe20000000030 */
[----:B------:R-:W-:Y:S01]  /*0c30*/  FMUL R48, R43, R55 ;  /* 0x000000372b307220 */ /* 0x000fe20000400000 */
[C---:B------:R-:W-:Y:S01]  /*0c40*/  FFMA R47, R53.reuse, R47, R58 ;  /* 0x0000002f352f7223 */ /* 0x040fe2000000003a */
[----:B------:R-:W-:Y:S01]  /*0c50*/  FMUL R58, R50, R55 ;  /* 0x00000037323a7220 */ /* 0x000fe20000400000 */
[C---:B------:R-:W-:Y:S01]  /*0c60*/  FMUL R49, R53.reuse, R49 ;  /* 0x0000003135317220 */ /* 0x040fe20000400000 */
[C---:B------:R-:W-:Y:S01]  /*0c70*/  FMUL R19, R53.reuse, R48 ;  /* 0x0000003035137220 */ /* 0x040fe20000400000 */
[C---:B------:R-:W-:Y:S01]  /*0c80*/  FMUL R22, R53.reuse, R22 ;  /* 0x0000001635167220 */ /* 0x040fe20000400000 */
[C---:B------:R-:W-:Y:S01]  /*0c90*/  FMUL R60, R53.reuse, R58 ;  /* 0x0000003a353c7220 */ /* 0x040fe20000400000 */
[----:B------:R-:W-:Y:S01]  /*0ca0*/  FMUL R58, R56, R55 ;  /* 0x00000037383a7220 */ /* 0x000fe20000400000 */
[C---:B------:R-:W-:Y:S01]  /*0cb0*/  FFMA R42, R53.reuse, R42, R19 ;  /* 0x0000002a352a7223 */ /* 0x040fe20000000013 */
[C---:B------:R-:W-:Y:S01]  /*0cc0*/  FFMA R19, R53.reuse, R23, R46 ;  /* 0x0000001735137223 */ /* 0x040fe2000000002e */
[C---:B------:R-:W-:Y:S01]  /*0cd0*/  FMUL R50, R53.reuse, R50 ;  /* 0x0000003235327220 */ /* 0x040fe20000400000 */
[C---:B------:R-:W-:Y:S01]  /*0ce0*/  FMUL R23, R53.reuse, R56 ;  /* 0x0000003835177220 */ /* 0x040fe20000400000 */
[----:B------:R-:W-:Y:S01]  /*0cf0*/  FMUL R54, R54, R55 ;  /* 0x0000003736367220 */ /* 0x000fe20000400000 */
[C---:B------:R-:W-:Y:S01]  /*0d00*/  FMUL R58, R53.reuse, R58 ;  /* 0x0000003a353a7220 */ /* 0x040fe20000400000 */
[C---:B------:R-:W-:Y:S01]  /*0d10*/  FFMA R41, R53.reuse, R41, R52 ;  /* 0x0000002935297223 */ /* 0x040fe20000000034 */
[----:B------:R-:W-:Y:S01]  /*0d20*/  F2FP.BF16.F32.PACK_AB R22, R22, R49 ;  /* 0x000000311616723e */ /* 0x000fe200000010ff */
[C---:B------:R-:W-:Y:S01]  /*0d30*/  FMUL R54, R53.reuse, R54 ;  /* 0x0000003635367220 */ /* 0x040fe20000400000 */
[----:B------:R-:W-:Y:S01]  /*0d40*/  FFMA R48, R53, R45, R58 ;  /* 0x0000002d35307223 */ /* 0x000fe2000000003a */
[----:B------:R-:W-:Y:S01]  /*0d50*/  F2FP.BF16.F32.PACK_AB R23, R23, R50 ;  /* 0x000000321717723e */ /* 0x000fe200000010ff */
[C---:B------:R-:W-:Y:S01]  /*0d60*/  FFMA R17, R53.reuse, R17, R60 ;  /* 0x0000001135117223 */ /* 0x040fe2000000003c */
[C---:B------:R-:W-:Y:S01]  /*0d70*/  PRMT R43, R18.reuse, 0x7610, R43 ;  /* 0x00007610122b7816 */ /* 0x040fe2000000002b */
[----:B------:R-:W-:Y:S01]  /*0d80*/  FFMA R54, R53, R51, R54 ;  /* 0x0000003335367223 */ /* 0x000fe20000000036 */
[----:B------:R-:W-:Y:S01]  /*0d90*/  PRMT R45, R18, 0x7632, R45 ;  /* 0x00007632122d7816 */ /* 0x000fe2000000002d */
[----:B------:R-:W-:Y:S01]  /*0da0*/  HFMA2.BF16_V2 R46, R16, R22, -RZ.H0_H0 ;  /* 0x00000016102e7231 */ /* 0x000fe200003400ff */
[----:B------:R-:W-:Y:S01]  /*0db0*/  F2FP.BF16.F32.PACK_AB R18, R41, R42 ;  /* 0x0000002a2912723e */ /* 0x000fe200000010ff */
[----:B------:R-:W-:Y:S01]  /*0dc0*/  HFMA2.BF16_V2 R23, R40, R23, -RZ.H0_H0 ;  /* 0x0000001728177231 */ /* 0x000fe200003400ff */
[----:B------:R-:W-:-:S02]  /*0dd0*/  SHF.L.U32 R41, R38, 0x10, RZ ;  /* 0x0000001026297819 */ /* 0x000fc400000006ff */
[----:B------:R-:W-:Y:S02]  /*0de0*/  SHF.L.U32 R22, R43, 0x10, RZ ;  /* 0x000000102b167819 */ /* 0x000fe400000006ff */
[----:B------:R-:W-:Y:S01]  /*0df0*/  F2FP.BF16.F32.PACK_AB R16, R47, R44 ;  /* 0x0000002c2f10723e */ /* 0x000fe200000010ff */
[----:B------:R-:W-:Y:S01]  /*0e00*/  FADD R12, R41, R12 ;  /* 0x0000000c290c7221 */ /* 0x000fe20000000000 */
[----:B------:R-:W-:Y:S01]  /*0e10*/  F2FP.BF16.F32.PACK_AB R17, R48, R17 ;  /* 0x000000113011723e */ /* 0x000fe200000010ff */
[----:B------:R-:W-:Y:S01]  /*0e20*/  FADD R33, R22, R33 ;  /* 0x0000002116217221 */ /* 0x000fe20000000000 */
[----:B------:R-:W-:Y:S02]  /*0e30*/  F2FP.BF16.F32.PACK_AB R19, R54, R19 ;  /* 0x000000133613723e */ /* 0x000fe400000010ff */
[----:B------:R-:W-:Y:S02]  /*0e40*/  PRMT R41, R38, 0x7632, R41 ;  /* 0x0000763226297816 */ /* 0x000fe40000000029 */
[----:B------:R-:W-:Y:S01]  /*0e50*/  SHF.L.U32 R42, R45, 0x10, RZ ;  /* 0x000000102d2a7819 */ /* 0x000fe200000006ff */
[----:B------:R0:W-:Y:S01]  /*0e60*/  @!P1 STG.E.128 [R20.64], R16 ;  /* 0x0000001014009986 */ /* 0x0001e2000c101d04 */
[----:B------:R-:W-:-:S02]  /*0e70*/  PRMT R40, R23, 0x7632, R40 ;  /* 0x0000763217287816 */ /* 0x000fc40000000028 */
[----:B------:R-:W-:Y:S01]  /*0e80*/  PRMT R38, R23, 0x7610, R38 ;  /* 0x0000761017267816 */ /* 0x000fe20000000026 */
[----:B------:R-:W-:Y:S01]  /*0e90*/  FADD R11, R42, R11 ;  /* 0x0000000b2a0b7221 */ /* 0x000fe20000000000 */
[C---:B------:R-:W-:Y:S01]  /*0ea0*/  PRMT R23, R46.reuse, 0x7632, R23 ;  /* 0x000076322e177816 */ /* 0x040fe20000000017 */
[----:B------:R-:W-:Y:S01]  /*0eb0*/  IMAD.U32 R42, R41, 0x10000, RZ ;  /* 0x00010000292a7824 */ /* 0x000fe200078e00ff */
[----:B------:R-:W-:Y:S02]  /*0ec0*/  PRMT R22, R46, 0x7610, R22 ;  /* 0x000076102e167816 */ /* 0x000fe40000000016 */
[----:B------:R-:W-:Y:S01]  /*0ed0*/  SHF.L.U32 R40, R40, 0x10, RZ ;  /* 0x0000001028287819 */ /* 0x000fe200000006ff */
[----:B------:R-:W-:-:S04]  /*0ee0*/  FADD R31, R42, R31 ;  /* 0x0000001f2a1f7221 */ /* 0x000fc80000000000 */
[----:B------:R-:W-:Y:S01]  /*0ef0*/  FADD R13, R40, R13 ;  /* 0x0000000d280d7221 */ /* 0x000fe20000000000 */
[----:B0-----:R-:W-:Y:S01]  /*0f00*/  SHF.L.U32 R19, R38, 0x10, RZ ;  /* 0x0000001026137819 */ /* 0x001fe200000006ff */
[----:B------:R-:W-:Y:S01]  /*0f10*/  IMAD.U32 R17, R22, 0x10000, RZ ;  /* 0x0001000016117824 */ /* 0x000fe200078e00ff */
[----:B------:R-:W-:-:S03]  /*0f20*/  SHF.L.U32 R16, R23, 0x10, RZ ;  /* 0x0000001017107819 */ /* 0x000fc600000006ff */
[----:B------:R-:W-:Y:S01]  /*0f30*/  FADD R10, R19, R10 ;  /* 0x0000000a130a7221 */ /* 0x000fe20000000000 */
[----:B------:R-:W-:Y:S01]  /*0f40*/  FADD R8, R17, R8 ;  /* 0x0000000811087221 */ /* 0x000fe20000000000 */
[----:B------:R-:W-:Y:S01]  /*0f50*/  FADD R9, R16, R9 ;  /* 0x0000000910097221 */ /* 0x000fe20000000000 */
[----:B------:R-:W-:Y:S05]  /*0f60*/  @P4 BRA `(.L_x_1) ;  /* 0xfffff5c000004947 */ /* 0x000fea000383ffff */
[----:B------:R-:W-:Y:S01]  /*0f70*/  MOV R16, R8 ;  /* 0x0000000800107202 */ /* 0x000fe20000000f00 */
[----:B------:R-:W-:Y:S01]  /*0f80*/  IMAD.MOV.U32 R18, RZ, RZ, R10 ;  /* 0x000000ffff127224 */ /* 0x000fe200078e000a */
[----:B------:R-:W-:Y:S01]  /*0f90*/  MOV R17, R9 ;  /* 0x0000000900117202 */ /* 0x000fe20000000f00 */
[----:B------:R-:W-:Y:S01]  /*0fa0*/  IMAD.MOV.U32 R30, RZ, RZ, R12 ;  /* 0x000000ffff1e7224 */ /* 0x000fe200078e000c */
[----:B------:R-:W-:Y:S02]  /*0fb0*/  MOV R19, R13 ;  /* 0x0000000d00137202 */ /* 0x000fe40000000f00 */
[----:B------:R-:W-:Y:S02]  /*0fc0*/  MOV R28, R33 ;  /* 0x00000021001c7202 */ /* 0x000fe40000000f00 */
[----:B------:R-:W-:-:S02]  /*0fd0*/  MOV R29, R11 ;  /* 0x0000000b001d7202 */ /* 0x000fc40000000f00 */
.L_x_0:
[----:B------:R-:W0:Y:S01]  /*0fe0*/  S2R R0, SR_TID.X ;  /* 0x0000000000007919 */ /* 0x000e220000002100 */
[----:B------:R-:W-:-:S03]  /*0ff0*/  MOV R3, 0x4 ;  /* 0x0000000400037802 */ /* 0x000fc60000000f00 */
[----:B------:R-:W-:Y:S01]  /*1000*/  BAR.SYNC.DEFER_BLOCKING 0x0 ;  /* 0x0000000000007b1d */ /* 0x000fe20000010000 */
[C---:B0-----:R-:W-:Y:S02]  /*1010*/  SHF.L.U32 R2, R0.reuse, 0x3, RZ ;  /* 0x0000000300027819 */ /* 0x041fe400000006ff */
[----:B------:R-:W-:Y:S02]  /*1020*/  SHF.L.U32 R5, R0, 0x2, RZ ;  /* 0x0000000200057819 */ /* 0x000fe400000006ff */
[----:B------:R-:W-:Y:S01]  /*1030*/  LOP3.LUT R6, R2, 0x7f8, RZ, 0xc0, !PT ;  /* 0x000007f802067812 */ /* 0x000fe200078ec0ff */
[----:B------:R-:W-:Y:S01]  /*1040*/  IMAD R2, R4, c[0x0][0x1a8], RZ ;  /* 0x00006a0004027a24 */ /* 0x000fe200078e02ff */
[----:B------:R-:W-:-:S03]  /*1050*/  LOP3.LUT R5, R5, 0x3fc, RZ, 0xc0, !PT ;  /* 0x000003fc05057812 */ /* 0x000fc600078ec0ff */
[----:B------:R-:W-:Y:S01]  /*1060*/  STS.128 [R6.X4], R16 ;  /* 0x0000001006007388 */ /* 0x000fe20000004c00 */
[C---:B------:R-:W-:Y:S01]  /*1070*/  LOP3.LUT R0, R5.reuse, 0x400, RZ, 0xfc, !PT ;  /* 0x0000040005007812 */ /* 0x040fe200078efcff */
[----:B------:R-:W-:Y:S01]  /*1080*/  IMAD.WIDE R2, R2, R3, c[0x0][0x1a0] ;  /* 0x0000680002027625 */ /* 0x000fe200078e0203 */
[C---:B------:R-:W-:Y:S01]  /*1090*/  ISETP.GE.AND P0, PT, R5.reuse, c[0x0][0x1b0], PT ;  /* 0x00006c0005007a0c */ /* 0x040fe20003f06270 */
[----:B------:R-:W-:Y:S04]  /*10a0*/  STS.128 [R6.X4+0x10], R28 ;  /* 0x0000101c06007388 */ /* 0x000fe80000004c00 */
[----:B------:R-:W-:Y:S01]  /*10b0*/  BAR.SYNC.DEFER_BLOCKING 0x0 ;  /* 0x0000000000007b1d */ /* 0x000fe20000010000 */
[----:B------:R-:W-:Y:S01]  /*10c0*/  ISETP.GE.AND P1, PT, R0, c[0x0][0x1b0], PT ;  /* 0x00006c0000007a0c */ /* 0x000fe20003f26270 */
[----:B------:R-:W-:-:S04]  /*10d0*/  IMAD.WIDE.U32 R2, R5, 0x4, R2 ;  /* 0x0000000405027825 */ /* 0x000fc800078e0002 */
[----:B------:R-:W0:Y:S04]  /*10e0*/  LDS.128 R8, [R5.X4] ;  /* 0x0000000005087984 */ /* 0x000e280000004c00 */
[----:B0-----:R0:W-:Y:S04]  /*10f0*/  @!P0 STG.E.128 [R2.64], R8 ;  /* 0x0000000802008986 */ /* 0x0011e8000c101d04 */
[----:B------:R-:W-:Y:S05]  /*1100*/  @P1 EXIT ;  /* 0x000000000000194d */ /* 0x000fea0003800000 */
[----:B------:R-:W1:Y:S04]  /*1110*/  LDS.128 R4, [R5.X4+0x1000] ;  /* 0x0010000005047984 */ /* 0x000e680000004c00 */
[----:B-1----:R-:W-:Y:S01]  /*1120*/  STG.E.128 [R2.64+0x1000], R4 ;  /* 0x0010000402007986 */ /* 0x002fe2000c101d04 */
[----:B------:R-:W-:Y:S05]  /*1130*/  EXIT ;  /* 0x000000000000794d */ /* 0x000fea0003800000 */
.L_x_2:
[----:B------:R-:W-:-:S00]  /*1140*/  BRA `(.L_x_2) ;  /* 0xfffffff000007947 */ /* 0x000fc0000383ffff */
[----:B------:R-:W-:-:S00]  /*1150*/  NOP ;  /* 0x0000000000007918 */ /* 0x000fc00000000000 */
        /* <DEDUP_REMOVED lines=10> */
.L_x_3:


//--------------------- .nv.shared._rms_norm_backward_kernel --------------------------
	.section	.nv.shared._rms_norm_backward_kernel,"aw",@nobits
	.sectionflags	@""
	.align	16
